//
// Generated by NVIDIA NVVM Compiler
//
// Compiler Build ID: CL-36424714
// Cuda compilation tools, release 13.0, V13.0.88
// Based on NVVM 20.0.0
//

.version 9.0
.target sm_100
.address_size 64

	// .globl	_ZN3cub18CUB_300001_SM_10006detail11EmptyKernelIvEEvv
.global .align 1 .b8 _ZN41_INTERNAL_e9cc56ed_4_k_cu_33447747_1865484cuda3std3__45__cpo5beginE[1];
.global .align 1 .b8 _ZN41_INTERNAL_e9cc56ed_4_k_cu_33447747_1865484cuda3std3__45__cpo3endE[1];
.global .align 1 .b8 _ZN41_INTERNAL_e9cc56ed_4_k_cu_33447747_1865484cuda3std3__45__cpo6cbeginE[1];
.global .align 1 .b8 _ZN41_INTERNAL_e9cc56ed_4_k_cu_33447747_1865484cuda3std3__45__cpo4cendE[1];
.global .align 1 .b8 _ZN41_INTERNAL_e9cc56ed_4_k_cu_33447747_1865484cuda3std3__45__cpo6rbeginE[1];
.global .align 1 .b8 _ZN41_INTERNAL_e9cc56ed_4_k_cu_33447747_1865484cuda3std3__45__cpo4rendE[1];
.global .align 1 .b8 _ZN41_INTERNAL_e9cc56ed_4_k_cu_33447747_1865484cuda3std3__45__cpo7crbeginE[1];
.global .align 1 .b8 _ZN41_INTERNAL_e9cc56ed_4_k_cu_33447747_1865484cuda3std3__45__cpo5crendE[1];
.global .align 1 .b8 _ZN41_INTERNAL_e9cc56ed_4_k_cu_33447747_1865484cuda3std3__443_GLOBAL__N__e9cc56ed_4_k_cu_33447747_1865486ignoreE[1];
.global .align 1 .b8 _ZN41_INTERNAL_e9cc56ed_4_k_cu_33447747_1865484cuda3std3__419piecewise_constructE[1];
.global .align 1 .b8 _ZN41_INTERNAL_e9cc56ed_4_k_cu_33447747_1865484cuda3std3__48in_placeE[1];
.global .align 1 .b8 _ZN41_INTERNAL_e9cc56ed_4_k_cu_33447747_1865484cuda3std3__420unreachable_sentinelE[1];
.global .align 1 .b8 _ZN41_INTERNAL_e9cc56ed_4_k_cu_33447747_1865484cuda3std3__47nulloptE[1];
.global .align 1 .b8 _ZN41_INTERNAL_e9cc56ed_4_k_cu_33447747_1865484cuda3std6ranges3__45__cpo4swapE[1];
.global .align 1 .b8 _ZN41_INTERNAL_e9cc56ed_4_k_cu_33447747_1865484cuda3std6ranges3__45__cpo9iter_moveE[1];
.global .align 1 .b8 _ZN41_INTERNAL_e9cc56ed_4_k_cu_33447747_1865484cuda3std6ranges3__45__cpo5beginE[1];
.global .align 1 .b8 _ZN41_INTERNAL_e9cc56ed_4_k_cu_33447747_1865484cuda3std6ranges3__45__cpo3endE[1];
.global .align 1 .b8 _ZN41_INTERNAL_e9cc56ed_4_k_cu_33447747_1865484cuda3std6ranges3__45__cpo6cbeginE[1];
.global .align 1 .b8 _ZN41_INTERNAL_e9cc56ed_4_k_cu_33447747_1865484cuda3std6ranges3__45__cpo4cendE[1];
.global .align 1 .b8 _ZN41_INTERNAL_e9cc56ed_4_k_cu_33447747_1865484cuda3std6ranges3__45__cpo7advanceE[1];
.global .align 1 .b8 _ZN41_INTERNAL_e9cc56ed_4_k_cu_33447747_1865484cuda3std6ranges3__45__cpo9iter_swapE[1];
.global .align 1 .b8 _ZN41_INTERNAL_e9cc56ed_4_k_cu_33447747_1865484cuda3std6ranges3__45__cpo4nextE[1];
.global .align 1 .b8 _ZN41_INTERNAL_e9cc56ed_4_k_cu_33447747_1865484cuda3std6ranges3__45__cpo4prevE[1];
.global .align 1 .b8 _ZN41_INTERNAL_e9cc56ed_4_k_cu_33447747_1865484cuda3std6ranges3__45__cpo4dataE[1];
.global .align 1 .b8 _ZN41_INTERNAL_e9cc56ed_4_k_cu_33447747_1865484cuda3std6ranges3__45__cpo5cdataE[1];
.global .align 1 .b8 _ZN41_INTERNAL_e9cc56ed_4_k_cu_33447747_1865484cuda3std6ranges3__45__cpo4sizeE[1];
.global .align 1 .b8 _ZN41_INTERNAL_e9cc56ed_4_k_cu_33447747_1865484cuda3std6ranges3__45__cpo5ssizeE[1];
.global .align 1 .b8 _ZN41_INTERNAL_e9cc56ed_4_k_cu_33447747_1865484cuda3std6ranges3__45__cpo8distanceE[1];
.global .align 1 .b8 _ZN41_INTERNAL_e9cc56ed_4_k_cu_33447747_1865486thrust24THRUST_300001_SM_1000_NS6system6detail10sequential3seqE[1];

.visible .entry _ZN3cub18CUB_300001_SM_10006detail11EmptyKernelIvEEvv()
{


	ret;

}


// ===== COMPILED SASS (sm_100) =====

	.target	sm_100

	.elftype	@"ET_EXEC"


//--------------------- .note.nv.tkinfo           --------------------------
	.section	.note.nv.tkinfo,"",@"SHT_NOTE"
	.sectionflags	@"SHF_NOTE_NV_TKINFO"
	.tkinfo
        /*0018*/ 	.word	0x00000002
        /*0030*/ 	.string	""
        /*0030*/ 	.string	"ptxas"
        /*0030*/ 	.string	"Cuda compilation tools, release 13.0, V13.0.88"
        /*0030*/ 	.string	"Build cuda_13.0.r13.0/compiler.36424714_0"
        /*0030*/ 	.string	"-arch sm_100 -m 64 "



//--------------------- .note.nv.cuinfo           --------------------------
	.section	.note.nv.cuinfo,"",@"SHT_NOTE"
	.sectionflags	@"SHF_NOTE_NV_CUINFO"
        /*0018*/ 	.short	0x0002
        /*001a*/ 	.short	0x0064
        /*001c*/ 	.short	0x0082
	.zero		2


//--------------------- .nv.info                  --------------------------
	.section	.nv.info,"",@"SHT_CUDA_INFO"
	.align	4


	//----- nvinfo : EIATTR_REGCOUNT
	.align		4
        /*0000*/ 	.byte	0x04, 0x2f
        /*0002*/ 	.short	(.L_30 - .L_29)
	.align		4
.L_29:
        /*0004*/ 	.word	index@(_ZN3cub18CUB_300001_SM_10006detail11EmptyKernelIvEEvv)
        /*0008*/ 	.word	0x00000004


	//----- nvinfo : EIATTR_FRAME_SIZE
	.align		4
.L_30:
        /*000c*/ 	.byte	0x04, 0x11
        /*000e*/ 	.short	(.L_32 - .L_31)
	.align		4
.L_31:
        /*0010*/ 	.word	index@(_ZN3cub18CUB_300001_SM_10006detail11EmptyKernelIvEEvv)
        /*0014*/ 	.word	0x00000000


	//----- nvinfo : EIATTR_MIN_STACK_SIZE
	.align		4
.L_32:
        /*0018*/ 	.byte	0x04, 0x12
        /*001a*/ 	.short	(.L_34 - .L_33)
	.align		4
.L_33:
        /*001c*/ 	.word	index@(_ZN3cub18CUB_300001_SM_10006detail11EmptyKernelIvEEvv)
        /*0020*/ 	.word	0x00000000
.L_34:


//--------------------- .nv.compat                --------------------------
	.section	.nv.compat,"",@"SHT_CUDA_COMPAT_INFO"
	.align	4
        /*0000*/ 	.byte	0x02, 0x09, 0x00, 0x00, 0x02, 0x02, 0x01, 0x00, 0x02, 0x05, 0x05, 0x00, 0x03, 0x07, 0x01, 0x01
        /*0010*/ 	.byte	0x02, 0x03, 0x00, 0x00, 0x02, 0x06, 0x01, 0x00, 0x04, 0x0b, 0x08, 0x00, 0x09, 0x00, 0x00, 0x00
        /*0020*/ 	.byte	0x00, 0x00, 0x00, 0x00


//--------------------- .nv.info._ZN3cub18CUB_300001_SM_10006detail11EmptyKernelIvEEvv --------------------------
	.section	.nv.info._ZN3cub18CUB_300001_SM_10006detail11EmptyKernelIvEEvv,"",@"SHT_CUDA_INFO"
	.sectionflags	@""
	.align	4


	//----- nvinfo : EIATTR_CUDA_API_VERSION
	.align		4
        /*0000*/ 	.byte	0x04, 0x37
        /*0002*/ 	.short	(.L_36 - .L_35)
.L_35:
        /*0004*/ 	.word	0x00000082


	//----- nvinfo : EIATTR_SPARSE_MMA_MASK
	.align		4
.L_36:
        /*0008*/ 	.byte	0x03, 0x50
        /*000a*/ 	.short	0x0000


	//----- nvinfo : EIATTR_MAXREG_COUNT
	.align		4
        /*000c*/ 	.byte	0x03, 0x1b
        /*000e*/ 	.short	0x00ff


	//----- nvinfo : EIATTR_MERCURY_ISA_VERSION
	.align		4
        /*0010*/ 	.byte	0x03, 0x5f
        /*0012*/ 	.short	0x0101


	//----- nvinfo : EIATTR_VRC_CTA_INIT_COUNT
	.align		4
        /*0014*/ 	.byte	0x02, 0x4a
	.zero		1
	.zero		1


	//----- nvinfo : EIATTR_EXIT_INSTR_OFFSETS
	.align		4
        /*0018*/ 	.byte	0x04, 0x1c
        /*001a*/ 	.short	(.L_38 - .L_37)


	//   ....[0]....
.L_37:
        /*001c*/ 	.word	0x00000010


	//----- nvinfo : EIATTR_SW_WAR
	.align		4
.L_38:
        /*0020*/ 	.byte	0x04, 0x36
        /*0022*/ 	.short	(.L_40 - .L_39)
.L_39:
        /*0024*/ 	.word	0x00000008
.L_40:


//--------------------- .nv.callgraph             --------------------------
	.section	.nv.callgraph,"",@"SHT_CUDA_CALLGRAPH"
	.align	4
	.sectionentsize	8
	.align		4
        /*0000*/ 	.word	0x00000000
	.align		4
        /*0004*/ 	.word	0xffffffff
	.align		4
        /*0008*/ 	.word	0x00000000
	.align		4
        /*000c*/ 	.word	0xfffffffe
	.align		4
        /*0010*/ 	.word	0x00000000
	.align		4
        /*0014*/ 	.word	0xfffffffd
	.align		4
        /*0018*/ 	.word	0x00000000
	.align		4
        /*001c*/ 	.word	0xfffffffc


//--------------------- .nv.constant4             --------------------------
	.section	.nv.constant4,"a",@progbits
	.align	8
	.align		8
.nv.constant4:
        /*0000*/ 	.dword	_ZN41_INTERNAL_e9cc56ed_4_k_cu_33447747_1868264cuda3std3__45__cpo5beginE
	.align		8
        /*0008*/ 	.dword	_ZN41_INTERNAL_e9cc56ed_4_k_cu_33447747_1868264cuda3std3__45__cpo3endE
	.align		8
        /*0010*/ 	.dword	_ZN41_INTERNAL_e9cc56ed_4_k_cu_33447747_1868264cuda3std3__45__cpo6cbeginE
	.align		8
        /*0018*/ 	.dword	_ZN41_INTERNAL_e9cc56ed_4_k_cu_33447747_1868264cuda3std3__45__cpo4cendE
	.align		8
        /*0020*/ 	.dword	_ZN41_INTERNAL_e9cc56ed_4_k_cu_33447747_1868264cuda3std3__45__cpo6rbeginE
	.align		8
        /*0028*/ 	.dword	_ZN41_INTERNAL_e9cc56ed_4_k_cu_33447747_1868264cuda3std3__45__cpo4rendE
	.align		8
        /*0030*/ 	.dword	_ZN41_INTERNAL_e9cc56ed_4_k_cu_33447747_1868264cuda3std3__45__cpo7crbeginE
	.align		8
        /*0038*/ 	.dword	_ZN41_INTERNAL_e9cc56ed_4_k_cu_33447747_1868264cuda3std3__45__cpo5crendE
	.align		8
        /*0040*/ 	.dword	_ZN41_INTERNAL_e9cc56ed_4_k_cu_33447747_1868264cuda3std3__443_GLOBAL__N__e9cc56ed_4_k_cu_33447747_1868266ignoreE
	.align		8
        /*0048*/ 	.dword	_ZN41_INTERNAL_e9cc56ed_4_k_cu_33447747_1868264cuda3std3__419piecewise_constructE
	.align		8
        /*0050*/ 	.dword	_ZN41_INTERNAL_e9cc56ed_4_k_cu_33447747_1868264cuda3std3__48in_placeE
	.align		8
        /*0058*/ 	.dword	_ZN41_INTERNAL_e9cc56ed_4_k_cu_33447747_1868264cuda3std3__420unreachable_sentinelE
	.align		8
        /*0060*/ 	.dword	_ZN41_INTERNAL_e9cc56ed_4_k_cu_33447747_1868264cuda3std3__47nulloptE
	.align		8
        /*0068*/ 	.dword	_ZN41_INTERNAL_e9cc56ed_4_k_cu_33447747_1868264cuda3std6ranges3__45__cpo4swapE
	.align		8
        /*0070*/ 	.dword	_ZN41_INTERNAL_e9cc56ed_4_k_cu_33447747_1868264cuda3std6ranges3__45__cpo9iter_moveE
	.align		8
        /*0078*/ 	.dword	_ZN41_INTERNAL_e9cc56ed_4_k_cu_33447747_1868264cuda3std6ranges3__45__cpo5beginE
	.align		8
        /*0080*/ 	.dword	_ZN41_INTERNAL_e9cc56ed_4_k_cu_33447747_1868264cuda3std6ranges3__45__cpo3endE
	.align		8
        /*0088*/ 	.dword	_ZN41_INTERNAL_e9cc56ed_4_k_cu_33447747_1868264cuda3std6ranges3__45__cpo6cbeginE
	.align		8
        /*0090*/ 	.dword	_ZN41_INTERNAL_e9cc56ed_4_k_cu_33447747_1868264cuda3std6ranges3__45__cpo4cendE
	.align		8
        /*0098*/ 	.dword	_ZN41_INTERNAL_e9cc56ed_4_k_cu_33447747_1868264cuda3std6ranges3__45__cpo7advanceE
	.align		8
        /*00a0*/ 	.dword	_ZN41_INTERNAL_e9cc56ed_4_k_cu_33447747_1868264cuda3std6ranges3__45__cpo9iter_swapE
	.align		8
        /*00a8*/ 	.dword	_ZN41_INTERNAL_e9cc56ed_4_k_cu_33447747_1868264cuda3std6ranges3__45__cpo4nextE
	.align		8
        /*00b0*/ 	.dword	_ZN41_INTERNAL_e9cc56ed_4_k_cu_33447747_1868264cuda3std6ranges3__45__cpo4prevE
	.align		8
        /*00b8*/ 	.dword	_ZN41_INTERNAL_e9cc56ed_4_k_cu_33447747_1868264cuda3std6ranges3__45__cpo4dataE
	.align		8
        /*00c0*/ 	.dword	_ZN41_INTERNAL_e9cc56ed_4_k_cu_33447747_1868264cuda3std6ranges3__45__cpo5cdataE
	.align		8
        /*00c8*/ 	.dword	_ZN41_INTERNAL_e9cc56ed_4_k_cu_33447747_1868264cuda3std6ranges3__45__cpo4sizeE
	.align		8
        /*00d0*/ 	.dword	_ZN41_INTERNAL_e9cc56ed_4_k_cu_33447747_1868264cuda3std6ranges3__45__cpo5ssizeE
	.align		8
        /*00d8*/ 	.dword	_ZN41_INTERNAL_e9cc56ed_4_k_cu_33447747_1868264cuda3std6ranges3__45__cpo8distanceE
	.align		8
        /*00e0*/ 	.dword	_ZN41_INTERNAL_e9cc56ed_4_k_cu_33447747_1868266thrust24THRUST_300001_SM_1000_NS6system6detail10sequential3seqE


//--------------------- .text._ZN3cub18CUB_300001_SM_10006detail11EmptyKernelIvEEvv --------------------------
	.section	.text._ZN3cub18CUB_300001_SM_10006detail11EmptyKernelIvEEvv,"ax",@progbits
	.align	128
        .global         _ZN3cub18CUB_300001_SM_10006detail11EmptyKernelIvEEvv
        .type           _ZN3cub18CUB_300001_SM_10006detail11EmptyKernelIvEEvv,@function
        .size           _ZN3cub18CUB_300001_SM_10006detail11EmptyKernelIvEEvv,(.L_x_1 - _ZN3cub18CUB_300001_SM_10006detail11EmptyKernelIvEEvv)
        .other          _ZN3cub18CUB_300001_SM_10006detail11EmptyKernelIvEEvv,@"STO_CUDA_ENTRY STV_DEFAULT"
_ZN3cub18CUB_300001_SM_10006detail11EmptyKernelIvEEvv:
.text._ZN3cub18CUB_300001_SM_10006detail11EmptyKernelIvEEvv:
[----:B------:R-:W-:Y:S01]  /*0000*/  LDC R1, c[0x0][0x37c] ;  /* 0x0000df00ff017b82 */ /* 0x000fe20000000800 */
[----:B------:R-:W-:Y:S05]  /*0010*/  EXIT ;  /* 0x000000000000794d */ /* 0x000fea0003800000 */
.L_x_0:
[----:B------:R-:W-:-:S00]  /*0020*/  BRA `(.L_x_0) ;  /* 0xfffffffc00fc7947 */ /* 0x000fc0000383ffff */
[----:B------:R-:W-:-:S00]  /*0030*/  NOP ;  /* 0x0000000000007918 */ /* 0x000fc00000000000 */
        /* <DEDUP_REMOVED lines=12> */
.L_x_1:


//--------------------- .nv.shared.reserved.0     --------------------------
	.section	.nv.shared.reserved.0,"aw",@nobits
	.weak		__nv_reservedSMEM_offset_0_alias
	.size		__nv_reservedSMEM_offset_0_alias, 0, 64
	.other		__nv_reservedSMEM_offset_0_alias,@"STO_CUDA_RESERVED_SHARED STV_DEFAULT"
__nv_reservedSMEM_offset_0_alias:
	.zero		0
	.zero		64


//--------------------- .nv.global                --------------------------
	.section	.nv.global,"aw",@nobits
.nv.global:
	.type		_ZN41_INTERNAL_e9cc56ed_4_k_cu_33447747_1868264cuda3std3__443_GLOBAL__N__e9cc56ed_4_k_cu_33447747_1868266ignoreE,@object
	.size		_ZN41_INTERNAL_e9cc56ed_4_k_cu_33447747_1868264cuda3std3__443_GLOBAL__N__e9cc56ed_4_k_cu_33447747_1868266ignoreE,(_ZN41_INTERNAL_e9cc56ed_4_k_cu_33447747_1868264cuda3std6ranges3__45__cpo5cdataE - _ZN41_INTERNAL_e9cc56ed_4_k_cu_33447747_1868264cuda3std3__443_GLOBAL__N__e9cc56ed_4_k_cu_33447747_1868266ignoreE)
_ZN41_INTERNAL_e9cc56ed_4_k_cu_33447747_1868264cuda3std3__443_GLOBAL__N__e9cc56ed_4_k_cu_33447747_1868266ignoreE:
	.zero		1
	.type		_ZN41_INTERNAL_e9cc56ed_4_k_cu_33447747_1868264cuda3std6ranges3__45__cpo5cdataE,@object
	.size		_ZN41_INTERNAL_e9cc56ed_4_k_cu_33447747_1868264cuda3std6ranges3__45__cpo5cdataE,(_ZN41_INTERNAL_e9cc56ed_4_k_cu_33447747_1868264cuda3std3__45__cpo5beginE - _ZN41_INTERNAL_e9cc56ed_4_k_cu_33447747_1868264cuda3std6ranges3__45__cpo5cdataE)
_ZN41_INTERNAL_e9cc56ed_4_k_cu_33447747_1868264cuda3std6ranges3__45__cpo5cdataE:
	.zero		1
	.type		_ZN41_INTERNAL_e9cc56ed_4_k_cu_33447747_1868264cuda3std3__45__cpo5beginE,@object
	.size		_ZN41_INTERNAL_e9cc56ed_4_k_cu_33447747_1868264cuda3std3__45__cpo5beginE,(_ZN41_INTERNAL_e9cc56ed_4_k_cu_33447747_1868264cuda3std6ranges3__45__cpo3endE - _ZN41_INTERNAL_e9cc56ed_4_k_cu_33447747_1868264cuda3std3__45__cpo5beginE)
_ZN41_INTERNAL_e9cc56ed_4_k_cu_33447747_1868264cuda3std3__45__cpo5beginE:
	.zero		1
	.type		_ZN41_INTERNAL_e9cc56ed_4_k_cu_33447747_1868264cuda3std6ranges3__45__cpo3endE,@object
	.size		_ZN41_INTERNAL_e9cc56ed_4_k_cu_33447747_1868264cuda3std6ranges3__45__cpo3endE,(_ZN41_INTERNAL_e9cc56ed_4_k_cu_33447747_1868264cuda3std3__47nulloptE - _ZN41_INTERNAL_e9cc56ed_4_k_cu_33447747_1868264cuda3std6ranges3__45__cpo3endE)
_ZN41_INTERNAL_e9cc56ed_4_k_cu_33447747_1868264cuda3std6ranges3__45__cpo3endE:
	.zero		1
	.type		_ZN41_INTERNAL_e9cc56ed_4_k_cu_33447747_1868264cuda3std3__47nulloptE,@object
	.size		_ZN41_INTERNAL_e9cc56ed_4_k_cu_33447747_1868264cuda3std3__47nulloptE,(_ZN41_INTERNAL_e9cc56ed_4_k_cu_33447747_1868266thrust24THRUST_300001_SM_1000_NS6system6detail10sequential3seqE - _ZN41_INTERNAL_e9cc56ed_4_k_cu_33447747_1868264cuda3std3__47nulloptE)
_ZN41_INTERNAL_e9cc56ed_4_k_cu_33447747_1868264cuda3std3__47nulloptE:
	.zero		1
	.type		_ZN41_INTERNAL_e9cc56ed_4_k_cu_33447747_1868266thrust24THRUST_300001_SM_1000_NS6system6detail10sequential3seqE,@object
	.size		_ZN41_INTERNAL_e9cc56ed_4_k_cu_33447747_1868266thrust24THRUST_300001_SM_1000_NS6system6detail10sequential3seqE,(_ZN41_INTERNAL_e9cc56ed_4_k_cu_33447747_1868264cuda3std3__45__cpo6rbeginE - _ZN41_INTERNAL_e9cc56ed_4_k_cu_33447747_1868266thrust24THRUST_300001_SM_1000_NS6system6detail10sequential3seqE)
_ZN41_INTERNAL_e9cc56ed_4_k_cu_33447747_1868266thrust24THRUST_300001_SM_1000_NS6system6detail10sequential3seqE:
	.zero		1
	.type		_ZN41_INTERNAL_e9cc56ed_4_k_cu_33447747_1868264cuda3std3__45__cpo6rbeginE,@object
	.size		_ZN41_INTERNAL_e9cc56ed_4_k_cu_33447747_1868264cuda3std3__45__cpo6rbeginE,(_ZN41_INTERNAL_e9cc56ed_4_k_cu_33447747_1868264cuda3std6ranges3__45__cpo9iter_swapE - _ZN41_INTERNAL_e9cc56ed_4_k_cu_33447747_1868264cuda3std3__45__cpo6rbeginE)
_ZN41_INTERNAL_e9cc56ed_4_k_cu_33447747_1868264cuda3std3__45__cpo6rbeginE:
	.zero		1
	.type		_ZN41_INTERNAL_e9cc56ed_4_k_cu_33447747_1868264cuda3std6ranges3__45__cpo9iter_swapE,@object
	.size		_ZN41_INTERNAL_e9cc56ed_4_k_cu_33447747_1868264cuda3std6ranges3__45__cpo9iter_swapE,(_ZN41_INTERNAL_e9cc56ed_4_k_cu_33447747_1868264cuda3std3__48in_placeE - _ZN41_INTERNAL_e9cc56ed_4_k_cu_33447747_1868264cuda3std6ranges3__45__cpo9iter_swapE)
_ZN41_INTERNAL_e9cc56ed_4_k_cu_33447747_1868264cuda3std6ranges3__45__cpo9iter_swapE:
	.zero		1
	.type		_ZN41_INTERNAL_e9cc56ed_4_k_cu_33447747_1868264cuda3std3__48in_placeE,@object
	.size		_ZN41_INTERNAL_e9cc56ed_4_k_cu_33447747_1868264cuda3std3__48in_placeE,(_ZN41_INTERNAL_e9cc56ed_4_k_cu_33447747_1868264cuda3std6ranges3__45__cpo5ssizeE - _ZN41_INTERNAL_e9cc56ed_4_k_cu_33447747_1868264cuda3std3__48in_placeE)
_ZN41_INTERNAL_e9cc56ed_4_k_cu_33447747_1868264cuda3std3__48in_placeE:
	.zero		1
	.type		_ZN41_INTERNAL_e9cc56ed_4_k_cu_33447747_1868264cuda3std6ranges3__45__cpo5ssizeE,@object
	.size		_ZN41_INTERNAL_e9cc56ed_4_k_cu_33447747_1868264cuda3std6ranges3__45__cpo5ssizeE,(_ZN41_INTERNAL_e9cc56ed_4_k_cu_33447747_1868264cuda3std3__45__cpo6cbeginE - _ZN41_INTERNAL_e9cc56ed_4_k_cu_33447747_1868264cuda3std6ranges3__45__cpo5ssizeE)
_ZN41_INTERNAL_e9cc56ed_4_k_cu_33447747_1868264cuda3std6ranges3__45__cpo5ssizeE:
	.zero		1
	.type		_ZN41_INTERNAL_e9cc56ed_4_k_cu_33447747_1868264cuda3std3__45__cpo6cbeginE,@object
	.size		_ZN41_INTERNAL_e9cc56ed_4_k_cu_33447747_1868264cuda3std3__45__cpo6cbeginE,(_ZN41_INTERNAL_e9cc56ed_4_k_cu_33447747_1868264cuda3std6ranges3__45__cpo4cendE - _ZN41_INTERNAL_e9cc56ed_4_k_cu_33447747_1868264cuda3std3__45__cpo6cbeginE)
_ZN41_INTERNAL_e9cc56ed_4_k_cu_33447747_1868264cuda3std3__45__cpo6cbeginE:
	.zero		1
	.type		_ZN41_INTERNAL_e9cc56ed_4_k_cu_33447747_1868264cuda3std6ranges3__45__cpo4cendE,@object
	.size		_ZN41_INTERNAL_e9cc56ed_4_k_cu_33447747_1868264cuda3std6ranges3__45__cpo4cendE,(_ZN41_INTERNAL_e9cc56ed_4_k_cu_33447747_1868264cuda3std3__45__cpo7crbeginE - _ZN41_INTERNAL_e9cc56ed_4_k_cu_33447747_1868264cuda3std6ranges3__45__cpo4cendE)
_ZN41_INTERNAL_e9cc56ed_4_k_cu_33447747_1868264cuda3std6ranges3__45__cpo4cendE:
	.zero		1
	.type		_ZN41_INTERNAL_e9cc56ed_4_k_cu_33447747_1868264cuda3std3__45__cpo7crbeginE,@object
	.size		_ZN41_INTERNAL_e9cc56ed_4_k_cu_33447747_1868264cuda3std3__45__cpo7crbeginE,(_ZN41_INTERNAL_e9cc56ed_4_k_cu_33447747_1868264cuda3std6ranges3__45__cpo4prevE - _ZN41_INTERNAL_e9cc56ed_4_k_cu_33447747_1868264cuda3std3__45__cpo7crbeginE)
_ZN41_INTERNAL_e9cc56ed_4_k_cu_33447747_1868264cuda3std3__45__cpo7crbeginE:
	.zero		1
	.type		_ZN41_INTERNAL_e9cc56ed_4_k_cu_33447747_1868264cuda3std6ranges3__45__cpo4prevE,@object
	.size		_ZN41_INTERNAL_e9cc56ed_4_k_cu_33447747_1868264cuda3std6ranges3__45__cpo4prevE,(_ZN41_INTERNAL_e9cc56ed_4_k_cu_33447747_1868264cuda3std6ranges3__45__cpo9iter_moveE - _ZN41_INTERNAL_e9cc56ed_4_k_cu_33447747_1868264cuda3std6ranges3__45__cpo4prevE)
_ZN41_INTERNAL_e9cc56ed_4_k_cu_33447747_1868264cuda3std6ranges3__45__cpo4prevE:
	.zero		1
	.type		_ZN41_INTERNAL_e9cc56ed_4_k_cu_33447747_1868264cuda3std6ranges3__45__cpo9iter_moveE,@object
	.size		_ZN41_INTERNAL_e9cc56ed_4_k_cu_33447747_1868264cuda3std6ranges3__45__cpo9iter_moveE,(_ZN41_INTERNAL_e9cc56ed_4_k_cu_33447747_1868264cuda3std3__420unreachable_sentinelE - _ZN41_INTERNAL_e9cc56ed_4_k_cu_33447747_1868264cuda3std6ranges3__45__cpo9iter_moveE)
_ZN41_INTERNAL_e9cc56ed_4_k_cu_33447747_1868264cuda3std6ranges3__45__cpo9iter_moveE:
	.zero		1
	.type		_ZN41_INTERNAL_e9cc56ed_4_k_cu_33447747_1868264cuda3std3__420unreachable_sentinelE,@object
	.size		_ZN41_INTERNAL_e9cc56ed_4_k_cu_33447747_1868264cuda3std3__420unreachable_sentinelE,(_ZN41_INTERNAL_e9cc56ed_4_k_cu_33447747_1868264cuda3std6ranges3__45__cpo8distanceE - _ZN41_INTERNAL_e9cc56ed_4_k_cu_33447747_1868264cuda3std3__420unreachable_sentinelE)
_ZN41_INTERNAL_e9cc56ed_4_k_cu_33447747_1868264cuda3std3__420unreachable_sentinelE:
	.zero		1
	.type		_ZN41_INTERNAL_e9cc56ed_4_k_cu_33447747_1868264cuda3std6ranges3__45__cpo8distanceE,@object
	.size		_ZN41_INTERNAL_e9cc56ed_4_k_cu_33447747_1868264cuda3std6ranges3__45__cpo8distanceE,(_ZN41_INTERNAL_e9cc56ed_4_k_cu_33447747_1868264cuda3std3__45__cpo4cendE - _ZN41_INTERNAL_e9cc56ed_4_k_cu_33447747_1868264cuda3std6ranges3__45__cpo8distanceE)
_ZN41_INTERNAL_e9cc56ed_4_k_cu_33447747_1868264cuda3std6ranges3__45__cpo8distanceE:
	.zero		1
	.type		_ZN41_INTERNAL_e9cc56ed_4_k_cu_33447747_1868264cuda3std3__45__cpo4cendE,@object
	.size		_ZN41_INTERNAL_e9cc56ed_4_k_cu_33447747_1868264cuda3std3__45__cpo4cendE,(_ZN41_INTERNAL_e9cc56ed_4_k_cu_33447747_1868264cuda3std6ranges3__45__cpo7advanceE - _ZN41_INTERNAL_e9cc56ed_4_k_cu_33447747_1868264cuda3std3__45__cpo4cendE)
_ZN41_INTERNAL_e9cc56ed_4_k_cu_33447747_1868264cuda3std3__45__cpo4cendE:
	.zero		1
	.type		_ZN41_INTERNAL_e9cc56ed_4_k_cu_33447747_1868264cuda3std6ranges3__45__cpo7advanceE,@object
	.size		_ZN41_INTERNAL_e9cc56ed_4_k_cu_33447747_1868264cuda3std6ranges3__45__cpo7advanceE,(_ZN41_INTERNAL_e9cc56ed_4_k_cu_33447747_1868264cuda3std3__45__cpo5crendE - _ZN41_INTERNAL_e9cc56ed_4_k_cu_33447747_1868264cuda3std6ranges3__45__cpo7advanceE)
_ZN41_INTERNAL_e9cc56ed_4_k_cu_33447747_1868264cuda3std6ranges3__45__cpo7advanceE:
	.zero		1
	.type		_ZN41_INTERNAL_e9cc56ed_4_k_cu_33447747_1868264cuda3std3__45__cpo5crendE,@object
	.size		_ZN41_INTERNAL_e9cc56ed_4_k_cu_33447747_1868264cuda3std3__45__cpo5crendE,(_ZN41_INTERNAL_e9cc56ed_4_k_cu_33447747_1868264cuda3std6ranges3__45__cpo4dataE - _ZN41_INTERNAL_e9cc56ed_4_k_cu_33447747_1868264cuda3std3__45__cpo5crendE)
_ZN41_INTERNAL_e9cc56ed_4_k_cu_33447747_1868264cuda3std3__45__cpo5crendE:
	.zero		1
	.type		_ZN41_INTERNAL_e9cc56ed_4_k_cu_33447747_1868264cuda3std6ranges3__45__cpo4dataE,@object
	.size		_ZN41_INTERNAL_e9cc56ed_4_k_cu_33447747_1868264cuda3std6ranges3__45__cpo4dataE,(_ZN41_INTERNAL_e9cc56ed_4_k_cu_33447747_1868264cuda3std6ranges3__45__cpo5beginE - _ZN41_INTERNAL_e9cc56ed_4_k_cu_33447747_1868264cuda3std6ranges3__45__cpo4dataE)
_ZN41_INTERNAL_e9cc56ed_4_k_cu_33447747_1868264cuda3std6ranges3__45__cpo4dataE:
	.zero		1
	.type		_ZN41_INTERNAL_e9cc56ed_4_k_cu_33447747_1868264cuda3std6ranges3__45__cpo5beginE,@object
	.size		_ZN41_INTERNAL_e9cc56ed_4_k_cu_33447747_1868264cuda3std6ranges3__45__cpo5beginE,(_ZN41_INTERNAL_e9cc56ed_4_k_cu_33447747_1868264cuda3std3__419piecewise_constructE - _ZN41_INTERNAL_e9cc56ed_4_k_cu_33447747_1868264cuda3std6ranges3__45__cpo5beginE)
_ZN41_INTERNAL_e9cc56ed_4_k_cu_33447747_1868264cuda3std6ranges3__45__cpo5beginE:
	.zero		1
	.type		_ZN41_INTERNAL_e9cc56ed_4_k_cu_33447747_1868264cuda3std3__419piecewise_constructE,@object
	.size		_ZN41_INTERNAL_e9cc56ed_4_k_cu_33447747_1868264cuda3std3__419piecewise_constructE,(_ZN41_INTERNAL_e9cc56ed_4_k_cu_33447747_1868264cuda3std6ranges3__45__cpo4sizeE - _ZN41_INTERNAL_e9cc56ed_4_k_cu_33447747_1868264cuda3std3__419piecewise_constructE)
_ZN41_INTERNAL_e9cc56ed_4_k_cu_33447747_1868264cuda3std3__419piecewise_constructE:
	.zero		1
	.type		_ZN41_INTERNAL_e9cc56ed_4_k_cu_33447747_1868264cuda3std6ranges3__45__cpo4sizeE,@object
	.size		_ZN41_INTERNAL_e9cc56ed_4_k_cu_33447747_1868264cuda3std6ranges3__45__cpo4sizeE,(_ZN41_INTERNAL_e9cc56ed_4_k_cu_33447747_1868264cuda3std3__45__cpo3endE - _ZN41_INTERNAL_e9cc56ed_4_k_cu_33447747_1868264cuda3std6ranges3__45__cpo4sizeE)
_ZN41_INTERNAL_e9cc56ed_4_k_cu_33447747_1868264cuda3std6ranges3__45__cpo4sizeE:
	.zero		1
	.type		_ZN41_INTERNAL_e9cc56ed_4_k_cu_33447747_1868264cuda3std3__45__cpo3endE,@object
	.size		_ZN41_INTERNAL_e9cc56ed_4_k_cu_33447747_1868264cuda3std3__45__cpo3endE,(_ZN41_INTERNAL_e9cc56ed_4_k_cu_33447747_1868264cuda3std6ranges3__45__cpo6cbeginE - _ZN41_INTERNAL_e9cc56ed_4_k_cu_33447747_1868264cuda3std3__45__cpo3endE)
_ZN41_INTERNAL_e9cc56ed_4_k_cu_33447747_1868264cuda3std3__45__cpo3endE:
	.zero		1
	.type		_ZN41_INTERNAL_e9cc56ed_4_k_cu_33447747_1868264cuda3std6ranges3__45__cpo6cbeginE,@object
	.size		_ZN41_INTERNAL_e9cc56ed_4_k_cu_33447747_1868264cuda3std6ranges3__45__cpo6cbeginE,(_ZN41_INTERNAL_e9cc56ed_4_k_cu_33447747_1868264cuda3std3__45__cpo4rendE - _ZN41_INTERNAL_e9cc56ed_4_k_cu_33447747_1868264cuda3std6ranges3__45__cpo6cbeginE)
_ZN41_INTERNAL_e9cc56ed_4_k_cu_33447747_1868264cuda3std6ranges3__45__cpo6cbeginE:
	.zero		1
	.type		_ZN41_INTERNAL_e9cc56ed_4_k_cu_33447747_1868264cuda3std3__45__cpo4rendE,@object
	.size		_ZN41_INTERNAL_e9cc56ed_4_k_cu_33447747_1868264cuda3std3__45__cpo4rendE,(_ZN41_INTERNAL_e9cc56ed_4_k_cu_33447747_1868264cuda3std6ranges3__45__cpo4nextE - _ZN41_INTERNAL_e9cc56ed_4_k_cu_33447747_1868264cuda3std3__45__cpo4rendE)
_ZN41_INTERNAL_e9cc56ed_4_k_cu_33447747_1868264cuda3std3__45__cpo4rendE:
	.zero		1
	.type		_ZN41_INTERNAL_e9cc56ed_4_k_cu_33447747_1868264cuda3std6ranges3__45__cpo4nextE,@object
	.size		_ZN41_INTERNAL_e9cc56ed_4_k_cu_33447747_1868264cuda3std6ranges3__45__cpo4nextE,(_ZN41_INTERNAL_e9cc56ed_4_k_cu_33447747_1868264cuda3std6ranges3__45__cpo4swapE - _ZN41_INTERNAL_e9cc56ed_4_k_cu_33447747_1868264cuda3std6ranges3__45__cpo4nextE)
_ZN41_INTERNAL_e9cc56ed_4_k_cu_33447747_1868264cuda3std6ranges3__45__cpo4nextE:
	.zero		1
	.type		_ZN41_INTERNAL_e9cc56ed_4_k_cu_33447747_1868264cuda3std6ranges3__45__cpo4swapE,@object
	.size		_ZN41_INTERNAL_e9cc56ed_4_k_cu_33447747_1868264cuda3std6ranges3__45__cpo4swapE,(.L_13 - _ZN41_INTERNAL_e9cc56ed_4_k_cu_33447747_1868264cuda3std6ranges3__45__cpo4swapE)
_ZN41_INTERNAL_e9cc56ed_4_k_cu_33447747_1868264cuda3std6ranges3__45__cpo4swapE:
	.zero		1
.L_13:


//--------------------- .nv.constant0._ZN3cub18CUB_300001_SM_10006detail11EmptyKernelIvEEvv --------------------------
	.section	.nv.constant0._ZN3cub18CUB_300001_SM_10006detail11EmptyKernelIvEEvv,"a",@progbits
	.sectionflags	@""
	.align	4
.nv.constant0._ZN3cub18CUB_300001_SM_10006detail11EmptyKernelIvEEvv:
	.zero		896


//--------------------- SYMBOLS --------------------------

	.type		.nv.reservedSmem.offset0,@object
	.size		.nv.reservedSmem.offset0,0x4
